//
// Generated by NVIDIA NVVM Compiler
//
// Compiler Build ID: CL-36424714
// Cuda compilation tools, release 13.0, V13.0.88
// Based on NVVM 20.0.0
//

.version 9.0
.target sm_100
.address_size 64

	// .globl	_Z7Kernel1Pfii
// _ZZ7Kernel2PfiiE4k_k1 has been demoted
// _ZZ7Kernel2PfiiE4k1_k has been demoted

.visible .entry _Z7Kernel1Pfii(
	.param .u64 .ptr .align 1 _Z7Kernel1Pfii_param_0,
	.param .u32 _Z7Kernel1Pfii_param_1,
	.param .u32 _Z7Kernel1Pfii_param_2
)
{
	.reg .pred 	%p<2>;
	.reg .b32 	%r<15>;
	.reg .b32 	%f<5>;
	.reg .b64 	%rd<9>;

	ld.param.u64 	%rd2, [_Z7Kernel1Pfii_param_0];
	ld.param.u32 	%r1, [_Z7Kernel1Pfii_param_1];
	ld.param.u32 	%r2, [_Z7Kernel1Pfii_param_2];
	cvta.to.global.u64 	%rd3, %rd2;
	mov.u32 	%r3, %ntid.x;
	mov.u32 	%r4, %ctaid.x;
	mov.u32 	%r5, %tid.x;
	mad.lo.s32 	%r6, %r3, %r4, %r5;
	mov.u32 	%r7, %ntid.y;
	mov.u32 	%r8, %ctaid.y;
	mov.u32 	%r9, %tid.y;
	mad.lo.s32 	%r10, %r7, %r8, %r9;
	mul.lo.s32 	%r11, %r1, %r6;
	add.s32 	%r12, %r11, %r10;
	mul.wide.s32 	%rd4, %r12, 4;
	add.s64 	%rd1, %rd3, %rd4;
	ld.global.f32 	%f2, [%rd1];
	add.s32 	%r13, %r11, %r2;
	mul.wide.s32 	%rd5, %r13, 4;
	add.s64 	%rd6, %rd3, %rd5;
	ld.global.f32 	%f3, [%rd6];
	mad.lo.s32 	%r14, %r2, %r1, %r10;
	mul.wide.s32 	%rd7, %r14, 4;
	add.s64 	%rd8, %rd3, %rd7;
	ld.global.f32 	%f4, [%rd8];
	add.f32 	%f1, %f3, %f4;
	setp.leu.f32 	%p1, %f2, %f1;
	@%p1 bra 	$L__BB0_2;
	st.global.f32 	[%rd1], %f1;
$L__BB0_2:
	ret;

}
	// .globl	_Z7Kernel2Pfii
.visible .entry _Z7Kernel2Pfii(
	.param .u64 .ptr .align 1 _Z7Kernel2Pfii_param_0,
	.param .u32 _Z7Kernel2Pfii_param_1,
	.param .u32 _Z7Kernel2Pfii_param_2
)
{
	.reg .pred 	%p<6>;
	.reg .b32 	%r<19>;
	.reg .b32 	%f<18>;
	.reg .b64 	%rd<18>;
	// demoted variable
	.shared .align 4 .f32 _ZZ7Kernel2PfiiE4k_k1;
	// demoted variable
	.shared .align 4 .f32 _ZZ7Kernel2PfiiE4k1_k;
	ld.param.u64 	%rd2, [_Z7Kernel2Pfii_param_0];
	ld.param.u32 	%r3, [_Z7Kernel2Pfii_param_1];
	ld.param.u32 	%r4, [_Z7Kernel2Pfii_param_2];
	cvta.to.global.u64 	%rd1, %rd2;
	mov.u32 	%r1, %tid.x;
	mov.u32 	%r2, %tid.y;
	or.b32  	%r5, %r1, %r2;
	setp.ne.s32 	%p1, %r5, 0;
	@%p1 bra 	$L__BB1_2;
	mul.lo.s32 	%r6, %r4, %r3;
	cvt.s64.s32 	%rd3, %r6;
	cvt.s64.s32 	%rd4, %r4;
	add.s64 	%rd5, %rd3, %rd4;
	shl.b64 	%rd6, %rd5, 2;
	add.s64 	%rd7, %rd1, %rd6;
	ld.global.f32 	%f1, [%rd7+4];
	st.shared.f32 	[_ZZ7Kernel2PfiiE4k_k1], %f1;
	add.s32 	%r7, %r6, %r3;
	add.s32 	%r8, %r7, %r4;
	mul.wide.s32 	%rd8, %r8, 4;
	add.s64 	%rd9, %rd1, %rd8;
	ld.global.f32 	%f2, [%rd9];
	st.shared.f32 	[_ZZ7Kernel2PfiiE4k1_k], %f2;
$L__BB1_2:
	mov.u32 	%r9, %ctaid.y;
	mov.u32 	%r10, %ntid.y;
	mad.lo.s32 	%r11, %r10, %r9, %r2;
	mov.u32 	%r12, %ctaid.x;
	mov.u32 	%r13, %ntid.x;
	mad.lo.s32 	%r14, %r13, %r12, %r1;
	mul.lo.s32 	%r15, %r3, %r14;
	add.s32 	%r16, %r15, %r11;
	mul.wide.s32 	%rd10, %r16, 4;
	add.s64 	%rd11, %rd1, %rd10;
	ld.global.f32 	%f3, [%rd11];
	mad.lo.s32 	%r17, %r4, %r3, %r11;
	mul.wide.s32 	%rd12, %r17, 4;
	add.s64 	%rd13, %rd1, %rd12;
	ld.global.f32 	%f4, [%rd13];
	add.s32 	%r18, %r15, %r4;
	mul.wide.s32 	%rd14, %r18, 4;
	add.s64 	%rd15, %rd1, %rd14;
	ld.global.f32 	%f5, [%rd15];
	add.f32 	%f6, %f4, %f5;
	setp.gt.f32 	%p2, %f3, %f6;
	selp.f32 	%f7, %f6, %f3, %p2;
	ld.global.f32 	%f8, [%rd15+4];
	mul.wide.s32 	%rd16, %r3, 4;
	add.s64 	%rd17, %rd13, %rd16;
	ld.global.f32 	%f9, [%rd17];
	bar.sync 	0;
	ld.shared.f32 	%f10, [_ZZ7Kernel2PfiiE4k_k1];
	add.f32 	%f11, %f5, %f10;
	setp.gt.f32 	%p3, %f8, %f11;
	selp.f32 	%f12, %f11, %f8, %p3;
	ld.shared.f32 	%f13, [_ZZ7Kernel2PfiiE4k1_k];
	add.f32 	%f14, %f4, %f13;
	setp.gt.f32 	%p4, %f9, %f14;
	selp.f32 	%f15, %f14, %f9, %p4;
	add.f32 	%f16, %f12, %f15;
	setp.gt.f32 	%p5, %f7, %f16;
	selp.f32 	%f17, %f16, %f7, %p5;
	st.global.f32 	[%rd11], %f17;
	ret;

}


// ===== COMPILED SASS (sm_100) =====

	.target	sm_100

	.elftype	@"ET_EXEC"


//--------------------- .note.nv.tkinfo           --------------------------
	.section	.note.nv.tkinfo,"",@"SHT_NOTE"
	.sectionflags	@"SHF_NOTE_NV_TKINFO"
	.tkinfo
        /*0018*/ 	.word	0x00000002
        /*0030*/ 	.string	""
        /*0030*/ 	.string	"ptxas"
        /*0030*/ 	.string	"Cuda compilation tools, release 13.0, V13.0.88"
        /*0030*/ 	.string	"Build cuda_13.0.r13.0/compiler.36424714_0"
        /*0030*/ 	.string	"-arch sm_100 -m 64 "



//--------------------- .note.nv.cuinfo           --------------------------
	.section	.note.nv.cuinfo,"",@"SHT_NOTE"
	.sectionflags	@"SHF_NOTE_NV_CUINFO"
        /*0018*/ 	.short	0x0002
        /*001a*/ 	.short	0x0064
        /*001c*/ 	.short	0x0082
	.zero		2


//--------------------- .nv.info                  --------------------------
	.section	.nv.info,"",@"SHT_CUDA_INFO"
	.align	4


	//----- nvinfo : EIATTR_REGCOUNT
	.align		4
        /*0000*/ 	.byte	0x04, 0x2f
        /*0002*/ 	.short	(.L_1 - .L_0)
	.align		4
.L_0:
        /*0004*/ 	.word	index@(_Z7Kernel1Pfii)
        /*0008*/ 	.word	0x0000000e


	//----- nvinfo : EIATTR_FRAME_SIZE
	.align		4
.L_1:
        /*000c*/ 	.byte	0x04, 0x11
        /*000e*/ 	.short	(.L_3 - .L_2)
	.align		4
.L_2:
        /*0010*/ 	.word	index@(_Z7Kernel1Pfii)
        /*0014*/ 	.word	0x00000000


	//----- nvinfo : EIATTR_REGCOUNT
	.align		4
.L_3:
        /*0018*/ 	.byte	0x04, 0x2f
        /*001a*/ 	.short	(.L_5 - .L_4)
	.align		4
.L_4:
        /*001c*/ 	.word	index@(_Z7Kernel2Pfii)
        /*0020*/ 	.word	0x00000012


	//----- nvinfo : EIATTR_FRAME_SIZE
	.align		4
.L_5:
        /*0024*/ 	.byte	0x04, 0x11
        /*0026*/ 	.short	(.L_7 - .L_6)
	.align		4
.L_6:
        /*0028*/ 	.word	index@(_Z7Kernel2Pfii)
        /*002c*/ 	.word	0x00000000


	//----- nvinfo : EIATTR_MIN_STACK_SIZE
	.align		4
.L_7:
        /*0030*/ 	.byte	0x04, 0x12
        /*0032*/ 	.short	(.L_9 - .L_8)
	.align		4
.L_8:
        /*0034*/ 	.word	index@(_Z7Kernel2Pfii)
        /*0038*/ 	.word	0x00000000


	//----- nvinfo : EIATTR_MIN_STACK_SIZE
	.align		4
.L_9:
        /*003c*/ 	.byte	0x04, 0x12
        /*003e*/ 	.short	(.L_11 - .L_10)
	.align		4
.L_10:
        /*0040*/ 	.word	index@(_Z7Kernel1Pfii)
        /*0044*/ 	.word	0x00000000
.L_11:


//--------------------- .nv.compat                --------------------------
	.section	.nv.compat,"",@"SHT_CUDA_COMPAT_INFO"
	.align	4
        /*0000*/ 	.byte	0x02, 0x09, 0x00, 0x00, 0x02, 0x02, 0x01, 0x00, 0x02, 0x05, 0x05, 0x00, 0x03, 0x07, 0x01, 0x01
        /*0010*/ 	.byte	0x02, 0x03, 0x00, 0x00, 0x02, 0x06, 0x01, 0x00, 0x04, 0x0b, 0x08, 0x00, 0x09, 0x00, 0x00, 0x00
        /*0020*/ 	.byte	0x00, 0x00, 0x00, 0x00


//--------------------- .nv.info._Z7Kernel2Pfii   --------------------------
	.section	.nv.info._Z7Kernel2Pfii,"",@"SHT_CUDA_INFO"
	.sectionflags	@""
	.align	4


	//----- nvinfo : EIATTR_CUDA_API_VERSION
	.align		4
        /*0000*/ 	.byte	0x04, 0x37
        /*0002*/ 	.short	(.L_13 - .L_12)
.L_12:
        /*0004*/ 	.word	0x00000082


	//----- nvinfo : EIATTR_KPARAM_INFO
	.align		4
.L_13:
        /*0008*/ 	.byte	0x04, 0x17
        /*000a*/ 	.short	(.L_15 - .L_14)
.L_14:
        /*000c*/ 	.word	0x00000000
        /*0010*/ 	.short	0x0002
        /*0012*/ 	.short	0x000c
        /*0014*/ 	.byte	0x00, 0xf0, 0x11, 0x00


	//----- nvinfo : EIATTR_KPARAM_INFO
	.align		4
.L_15:
        /*0018*/ 	.byte	0x04, 0x17
        /*001a*/ 	.short	(.L_17 - .L_16)
.L_16:
        /*001c*/ 	.word	0x00000000
        /*0020*/ 	.short	0x0001
        /*0022*/ 	.short	0x0008
        /*0024*/ 	.byte	0x00, 0xf0, 0x11, 0x00


	//----- nvinfo : EIATTR_KPARAM_INFO
	.align		4
.L_17:
        /*0028*/ 	.byte	0x04, 0x17
        /*002a*/ 	.short	(.L_19 - .L_18)
.L_18:
        /*002c*/ 	.word	0x00000000
        /*0030*/ 	.short	0x0000
        /*0032*/ 	.short	0x0000
        /*0034*/ 	.byte	0x00, 0xf5, 0x21, 0x00


	//----- nvinfo : EIATTR_SPARSE_MMA_MASK
	.align		4
.L_19:
        /*0038*/ 	.byte	0x03, 0x50
        /*003a*/ 	.short	0x0000


	//----- nvinfo : EIATTR_MAXREG_COUNT
	.align		4
        /*003c*/ 	.byte	0x03, 0x1b
        /*003e*/ 	.short	0x00ff


	//----- nvinfo : EIATTR_NUM_BARRIERS
	.align		4
        /*0040*/ 	.byte	0x02, 0x4c
        /*0042*/ 	.byte	0x01
	.zero		1


	//----- nvinfo : EIATTR_MERCURY_ISA_VERSION
	.align		4
        /*0044*/ 	.byte	0x03, 0x5f
        /*0046*/ 	.short	0x0101


	//----- nvinfo : EIATTR_VRC_CTA_INIT_COUNT
	.align		4
        /*0048*/ 	.byte	0x02, 0x4a
	.zero		1
	.zero		1


	//----- nvinfo : EIATTR_EXIT_INSTR_OFFSETS
	.align		4
        /*004c*/ 	.byte	0x04, 0x1c
        /*004e*/ 	.short	(.L_21 - .L_20)


	//   ....[0]....
.L_20:
        /*0050*/ 	.word	0x00000380


	//----- nvinfo : EIATTR_CBANK_PARAM_SIZE
	.align		4
.L_21:
        /*0054*/ 	.byte	0x03, 0x19
        /*0056*/ 	.short	0x0010


	//----- nvinfo : EIATTR_PARAM_CBANK
	.align		4
        /*0058*/ 	.byte	0x04, 0x0a
        /*005a*/ 	.short	(.L_23 - .L_22)
	.align		4
.L_22:
        /*005c*/ 	.word	index@(.nv.constant0._Z7Kernel2Pfii)
        /*0060*/ 	.short	0x0380
        /*0062*/ 	.short	0x0010


	//----- nvinfo : EIATTR_SW_WAR
	.align		4
.L_23:
        /*0064*/ 	.byte	0x04, 0x36
        /*0066*/ 	.short	(.L_25 - .L_24)
.L_24:
        /*0068*/ 	.word	0x00000008
.L_25:


//--------------------- .nv.info._Z7Kernel1Pfii   --------------------------
	.section	.nv.info._Z7Kernel1Pfii,"",@"SHT_CUDA_INFO"
	.sectionflags	@""
	.align	4


	//----- nvinfo : EIATTR_CUDA_API_VERSION
	.align		4
        /*0000*/ 	.byte	0x04, 0x37
        /*0002*/ 	.short	(.L_27 - .L_26)
.L_26:
        /*0004*/ 	.word	0x00000082


	//----- nvinfo : EIATTR_KPARAM_INFO
	.align		4
.L_27:
        /*0008*/ 	.byte	0x04, 0x17
        /*000a*/ 	.short	(.L_29 - .L_28)
.L_28:
        /*000c*/ 	.word	0x00000000
        /*0010*/ 	.short	0x0002
        /*0012*/ 	.short	0x000c
        /*0014*/ 	.byte	0x00, 0xf0, 0x11, 0x00


	//----- nvinfo : EIATTR_KPARAM_INFO
	.align		4
.L_29:
        /*0018*/ 	.byte	0x04, 0x17
        /*001a*/ 	.short	(.L_31 - .L_30)
.L_30:
        /*001c*/ 	.word	0x00000000
        /*0020*/ 	.short	0x0001
        /*0022*/ 	.short	0x0008
        /*0024*/ 	.byte	0x00, 0xf0, 0x11, 0x00


	//----- nvinfo : EIATTR_KPARAM_INFO
	.align		4
.L_31:
        /*0028*/ 	.byte	0x04, 0x17
        /*002a*/ 	.short	(.L_33 - .L_32)
.L_32:
        /*002c*/ 	.word	0x00000000
        /*0030*/ 	.short	0x0000
        /*0032*/ 	.short	0x0000
        /*0034*/ 	.byte	0x00, 0xf5, 0x21, 0x00


	//----- nvinfo : EIATTR_SPARSE_MMA_MASK
	.align		4
.L_33:
        /*0038*/ 	.byte	0x03, 0x50
        /*003a*/ 	.short	0x0000


	//----- nvinfo : EIATTR_MAXREG_COUNT
	.align		4
        /*003c*/ 	.byte	0x03, 0x1b
        /*003e*/ 	.short	0x00ff


	//----- nvinfo : EIATTR_MERCURY_ISA_VERSION
	.align		4
        /*0040*/ 	.byte	0x03, 0x5f
        /*0042*/ 	.short	0x0101


	//----- nvinfo : EIATTR_VRC_CTA_INIT_COUNT
	.align		4
        /*0044*/ 	.byte	0x02, 0x4a
	.zero		1
	.zero		1


	//----- nvinfo : EIATTR_EXIT_INSTR_OFFSETS
	.align		4
        /*0048*/ 	.byte	0x04, 0x1c
        /*004a*/ 	.short	(.L_35 - .L_34)


	//   ....[0]....
.L_34:
        /*004c*/ 	.word	0x00000170


	//   ....[1]....
        /*0050*/ 	.word	0x00000190


	//----- nvinfo : EIATTR_CBANK_PARAM_SIZE
	.align		4
.L_35:
        /*0054*/ 	.byte	0x03, 0x19
        /*0056*/ 	.short	0x0010


	//----- nvinfo : EIATTR_PARAM_CBANK
	.align		4
        /*0058*/ 	.byte	0x04, 0x0a
        /*005a*/ 	.short	(.L_37 - .L_36)
	.align		4
.L_36:
        /*005c*/ 	.word	index@(.nv.constant0._Z7Kernel1Pfii)
        /*0060*/ 	.short	0x0380
        /*0062*/ 	.short	0x0010


	//----- nvinfo : EIATTR_SW_WAR
	.align		4
.L_37:
        /*0064*/ 	.byte	0x04, 0x36
        /*0066*/ 	.short	(.L_39 - .L_38)
.L_38:
        /*0068*/ 	.word	0x00000008
.L_39:


//--------------------- .nv.callgraph             --------------------------
	.section	.nv.callgraph,"",@"SHT_CUDA_CALLGRAPH"
	.align	4
	.sectionentsize	8
	.align		4
        /*0000*/ 	.word	0x00000000
	.align		4
        /*0004*/ 	.word	0xffffffff
	.align		4
        /*0008*/ 	.word	0x00000000
	.align		4
        /*000c*/ 	.word	0xfffffffe
	.align		4
        /*0010*/ 	.word	0x00000000
	.align		4
        /*0014*/ 	.word	0xfffffffd
	.align		4
        /*0018*/ 	.word	0x00000000
	.align		4
        /*001c*/ 	.word	0xfffffffc


//--------------------- .text._Z7Kernel2Pfii      --------------------------
	.section	.text._Z7Kernel2Pfii,"ax",@progbits
	.align	128
        .global         _Z7Kernel2Pfii
        .type           _Z7Kernel2Pfii,@function
        .size           _Z7Kernel2Pfii,(.L_x_2 - _Z7Kernel2Pfii)
        .other          _Z7Kernel2Pfii,@"STO_CUDA_ENTRY STV_DEFAULT"
_Z7Kernel2Pfii:
.text._Z7Kernel2Pfii:
[----:B------:R-:W-:Y:S01]  /*0000*/  LDC R1, c[0x0][0x37c] ;  /* 0x0000df00ff017b82 */ /* 0x000fe20000000800 */
[----:B------:R-:W0:Y:S07]  /*0010*/  S2R R12, SR_TID.X ;  /* 0x00000000000c7919 */ /* 0x000e2e0000002100 */
[----:B------:R-:W1:Y:S01]  /*0020*/  LDC.64 R8, c[0x0][0x388] ;  /* 0x0000e200ff087b82 */ /* 0x000e620000000a00 */
[----:B------:R-:W2:Y:S01]  /*0030*/  LDCU.64 UR6, c[0x0][0x358] ;  /* 0x00006b00ff0677ac */ /* 0x000ea20008000a00 */
[----:B------:R-:W0:Y:S06]  /*0040*/  S2R R15, SR_TID.Y ;  /* 0x00000000000f7919 */ /* 0x000e2c0000002200 */
[----:B------:R-:W3:Y:S08]  /*0050*/  LDC.64 R10, c[0x0][0x380] ;  /* 0x0000e000ff0a7b82 */ /* 0x000ef00000000a00 */
[----:B------:R-:W4:Y:S08]  /*0060*/  LDC.64 R2, c[0x0][0x380] ;  /* 0x0000e000ff027b82 */ /* 0x000f300000000a00 */
[----:B------:R-:W5:Y:S08]  /*0070*/  S2UR UR4, SR_CTAID.Y ;  /* 0x00000000000479c3 */ /* 0x000f700000002600 */
[----:B------:R-:W5:Y:S01]  /*0080*/  S2UR UR5, SR_CTAID.X ;  /* 0x00000000000579c3 */ /* 0x000f620000002500 */
[----:B0-----:R-:W-:-:S07]  /*0090*/  LOP3.LUT P0, RZ, R12, R15, RZ, 0xfc, !PT ;  /* 0x0000000f0cff7212 */ /* 0x001fce000780fcff */
[----:B------:R-:W0:Y:S06]  /*00a0*/  LDC.64 R6, c[0x0][0x388] ;  /* 0x0000e200ff067b82 */ /* 0x000e2c0000000a00 */
[----:B-1----:R-:W-:Y:S01]  /*00b0*/  @!P0 IMAD R0, R9, R8, RZ ;  /* 0x0000000809008224 */ /* 0x002fe200078e02ff */
[----:B------:R-:W-:-:S04]  /*00c0*/  @!P0 SHF.R.S32.HI R5, RZ, 0x1f, R9 ;  /* 0x0000001fff058819 */ /* 0x000fc80000011409 */
[C---:B------:R-:W-:Y:S02]  /*00d0*/  @!P0 IADD3 R4, P1, PT, R0.reuse, R9, RZ ;  /* 0x0000000900048210 */ /* 0x040fe40007f3e0ff */
[----:B------:R-:W-:Y:S02]  /*00e0*/  @!P0 IADD3 R9, PT, PT, R9, R0, R8 ;  /* 0x0000000009098210 */ /* 0x000fe40007ffe008 */
[----:B------:R-:W-:Y:S02]  /*00f0*/  @!P0 LEA.HI.X.SX32 R5, R0, R5, 0x1, P1 ;  /* 0x0000000500058211 */ /* 0x000fe400008f0eff */
[----:B---3--:R-:W-:Y:S01]  /*0100*/  @!P0 LEA R10, P1, R4, R10, 0x2 ;  /* 0x0000000a040a8211 */ /* 0x008fe200078210ff */
[----:B----4-:R-:W-:-:S03]  /*0110*/  @!P0 IMAD.WIDE R8, R9, 0x4, R2 ;  /* 0x0000000409088825 */ /* 0x010fc600078e0202 */
[----:B------:R-:W-:Y:S02]  /*0120*/  @!P0 LEA.HI.X R11, R4, R11, R5, 0x2, P1 ;  /* 0x0000000b040b8211 */ /* 0x000fe400008f1405 */
[----:B--2---:R1:W2:Y:S04]  /*0130*/  @!P0 LDG.E R5, desc[UR6][R8.64] ;  /* 0x0000000608058981 */ /* 0x0042a8000c1e1900 */
[----:B------:R3:W2:Y:S01]  /*0140*/  @!P0 LDG.E R4, desc[UR6][R10.64+0x4] ;  /* 0x000004060a048981 */ /* 0x0006a2000c1e1900 */
[----:B------:R-:W5:Y:S08]  /*0150*/  LDC R0, c[0x0][0x364] ;  /* 0x0000d900ff007b82 */ /* 0x000f700000000800 */
[----:B------:R-:W4:Y:S01]  /*0160*/  LDC R13, c[0x0][0x360] ;  /* 0x0000d800ff0d7b82 */ /* 0x000f220000000800 */
[----:B-----5:R-:W-:-:S02]  /*0170*/  IMAD R15, R0, UR4, R15 ;  /* 0x00000004000f7c24 */ /* 0x020fc4000f8e020f */
[----:B----4-:R-:W-:Y:S02]  /*0180*/  IMAD R0, R13, UR5, R12 ;  /* 0x000000050d007c24 */ /* 0x010fe4000f8e020c */
[-C--:B0-----:R-:W-:Y:S02]  /*0190*/  IMAD R13, R7, R6.reuse, R15 ;  /* 0x00000006070d7224 */ /* 0x081fe400078e020f */
[----:B------:R-:W-:Y:S02]  /*01a0*/  IMAD R7, R0, R6, R7 ;  /* 0x0000000600077224 */ /* 0x000fe400078e0207 */
[----:B-1----:R-:W-:-:S04]  /*01b0*/  IMAD.WIDE R8, R13, 0x4, R2 ;  /* 0x000000040d087825 */ /* 0x002fc800078e0202 */
[----:B---3--:R-:W-:Y:S01]  /*01c0*/  IMAD.WIDE R10, R7, 0x4, R2 ;  /* 0x00000004070a7825 */ /* 0x008fe200078e0202 */
[----:B------:R0:W3:Y:S03]  /*01d0*/  LDG.E R14, desc[UR6][R8.64] ;  /* 0x00000006080e7981 */ /* 0x0000e6000c1e1900 */
[----:B------:R-:W-:Y:S01]  /*01e0*/  IMAD.WIDE R12, R6, 0x4, R8 ;  /* 0x00000004060c7825 */ /* 0x000fe200078e0208 */
[----:B------:R-:W4:Y:S03]  /*01f0*/  LDG.E R7, desc[UR6][R10.64] ;  /* 0x000000060a077981 */ /* 0x000f26000c1e1900 */
[----:B------:R-:W-:Y:S02]  /*0200*/  IMAD R15, R0, R6, R15 ;  /* 0x00000006000f7224 */ /* 0x000fe400078e020f */
[----:B------:R-:W5:Y:S02]  /*0210*/  LDG.E R6, desc[UR6][R10.64+0x4] ;  /* 0x000004060a067981 */ /* 0x000f64000c1e1900 */
[----:B------:R-:W-:-:S02]  /*0220*/  IMAD.WIDE R2, R15, 0x4, R2 ;  /* 0x000000040f027825 */ /* 0x000fc400078e0202 */
[----:B------:R-:W5:Y:S04]  /*0230*/  LDG.E R12, desc[UR6][R12.64] ;  /* 0x000000060c0c7981 */ /* 0x000f68000c1e1900 */
[----:B------:R-:W5:Y:S01]  /*0240*/  LDG.E R0, desc[UR6][R2.64] ;  /* 0x0000000602007981 */ /* 0x000f62000c1e1900 */
[----:B------:R-:W1:Y:S01]  /*0250*/  S2UR UR5, SR_CgaCtaId ;  /* 0x00000000000579c3 */ /* 0x000e620000008800 */
[----:B------:R-:W-:Y:S02]  /*0260*/  UMOV UR4, 0x400 ;  /* 0x0000040000047882 */ /* 0x000fe40000000000 */
[----:B-1----:R-:W-:-:S09]  /*0270*/  ULEA UR4, UR5, UR4, 0x18 ;  /* 0x0000000405047291 */ /* 0x002fd2000f8ec0ff */
[----:B--2---:R-:W-:Y:S01]  /*0280*/  @!P0 STS.64 [UR4], R4 ;  /* 0x00000004ff008988 */ /* 0x004fe20008000a04 */
[----:B------:R-:W-:Y:S06]  /*0290*/  BAR.SYNC.DEFER_BLOCKING 0x0 ;  /* 0x0000000000007b1d */ /* 0x000fec0000010000 */
[----:B0-----:R-:W4:Y:S02]  /*02a0*/  LDS.64 R8, [UR4] ;  /* 0x00000004ff087984 */ /* 0x001f240008000a00 */
[----:B----4-:R-:W-:Y:S01]  /*02b0*/  FADD R15, R7, R8 ;  /* 0x00000008070f7221 */ /* 0x010fe20000000000 */
[C---:B---3--:R-:W-:Y:S01]  /*02c0*/  FADD R9, R14.reuse, R9 ;  /* 0x000000090e097221 */ /* 0x048fe20000000000 */
[----:B------:R-:W-:-:S03]  /*02d0*/  FADD R7, R14, R7 ;  /* 0x000000070e077221 */ /* 0x000fc60000000000 */
[----:B-----5:R-:W-:Y:S02]  /*02e0*/  FSETP.GT.AND P0, PT, R6, R15, PT ;  /* 0x0000000f0600720b */ /* 0x020fe40003f04000 */
[----:B------:R-:W-:Y:S02]  /*02f0*/  FSETP.GT.AND P1, PT, R12, R9, PT ;  /* 0x000000090c00720b */ /* 0x000fe40003f24000 */
[----:B------:R-:W-:Y:S02]  /*0300*/  FSEL R6, R15, R6, P0 ;  /* 0x000000060f067208 */ /* 0x000fe40000000000 */
[----:B------:R-:W-:Y:S02]  /*0310*/  FSEL R9, R9, R12, P1 ;  /* 0x0000000c09097208 */ /* 0x000fe40000800000 */
[----:B------:R-:W-:-:S03]  /*0320*/  FSETP.GT.AND P0, PT, R0, R7, PT ;  /* 0x000000070000720b */ /* 0x000fc60003f04000 */
[----:B------:R-:W-:Y:S01]  /*0330*/  FADD R9, R6, R9 ;  /* 0x0000000906097221 */ /* 0x000fe20000000000 */
[----:B------:R-:W-:-:S04]  /*0340*/  FSEL R0, R7, R0, P0 ;  /* 0x0000000007007208 */ /* 0x000fc80000000000 */
[----:B------:R-:W-:-:S04]  /*0350*/  FSETP.GT.AND P0, PT, R0, R9, PT ;  /* 0x000000090000720b */ /* 0x000fc80003f04000 */
[----:B------:R-:W-:-:S05]  /*0360*/  FSEL R9, R9, R0, P0 ;  /* 0x0000000009097208 */ /* 0x000fca0000000000 */
[----:B------:R-:W-:Y:S01]  /*0370*/  STG.E desc[UR6][R2.64], R9 ;  /* 0x0000000902007986 */ /* 0x000fe2000c101906 */
[----:B------:R-:W-:Y:S05]  /*0380*/  EXIT ;  /* 0x000000000000794d */ /* 0x000fea0003800000 */
.L_x_0:
[----:B------:R-:W-:-:S00]  /*0390*/  BRA `(.L_x_0) ;  /* 0xfffffffc00fc7947 */ /* 0x000fc0000383ffff */
[----:B------:R-:W-:-:S00]  /*03a0*/  NOP ;  /* 0x0000000000007918 */ /* 0x000fc00000000000 */
        /* <DEDUP_REMOVED lines=13> */
.L_x_2:


//--------------------- .text._Z7Kernel1Pfii      --------------------------
	.section	.text._Z7Kernel1Pfii,"ax",@progbits
	.align	128
        .global         _Z7Kernel1Pfii
        .type           _Z7Kernel1Pfii,@function
        .size           _Z7Kernel1Pfii,(.L_x_3 - _Z7Kernel1Pfii)
        .other          _Z7Kernel1Pfii,@"STO_CUDA_ENTRY STV_DEFAULT"
_Z7Kernel1Pfii:
.text._Z7Kernel1Pfii:
[----:B------:R-:W-:Y:S01]  /*0000*/  LDC R1, c[0x0][0x37c] ;  /* 0x0000df00ff017b82 */ /* 0x000fe20000000800 */
[----:B------:R-:W0:Y:S07]  /*0010*/  S2R R7, SR_CTAID.X ;  /* 0x0000000000077919 */ /* 0x000e2e0000002500 */
[----:B------:R-:W1:Y:S01]  /*0020*/  LDC.64 R10, c[0x0][0x388] ;  /* 0x0000e200ff0a7b82 */ /* 0x000e620000000a00 */
[----:B------:R-:W0:Y:S01]  /*0030*/  LDCU UR6, c[0x0][0x360] ;  /* 0x00006c00ff0677ac */ /* 0x000e220008000800 */
[----:B------:R-:W0:Y:S01]  /*0040*/  S2R R0, SR_TID.X ;  /* 0x0000000000007919 */ /* 0x000e220000002100 */
[----:B------:R-:W2:Y:S01]  /*0050*/  LDCU UR7, c[0x0][0x364] ;  /* 0x00006c80ff0777ac */ /* 0x000ea20008000800 */
[----:B------:R-:W2:Y:S04]  /*0060*/  S2R R4, SR_CTAID.Y ;  /* 0x0000000000047919 */ /* 0x000ea80000002600 */
[----:B------:R-:W3:Y:S01]  /*0070*/  LDC.64 R2, c[0x0][0x380] ;  /* 0x0000e000ff027b82 */ /* 0x000ee20000000a00 */
[----:B------:R-:W4:Y:S01]  /*0080*/  LDCU.64 UR4, c[0x0][0x358] ;  /* 0x00006b00ff0477ac */ /* 0x000f220008000a00 */
[----:B------:R-:W2:Y:S01]  /*0090*/  S2R R5, SR_TID.Y ;  /* 0x0000000000057919 */ /* 0x000ea20000002200 */
[----:B0-----:R-:W-:-:S02]  /*00a0*/  IMAD R7, R7, UR6, R0 ;  /* 0x0000000607077c24 */ /* 0x001fc4000f8e0200 */
[----:B--2---:R-:W-:Y:S02]  /*00b0*/  IMAD R0, R4, UR7, R5 ;  /* 0x0000000704007c24 */ /* 0x004fe4000f8e0205 */
[CC--:B-1----:R-:W-:Y:S02]  /*00c0*/  IMAD R5, R7.reuse, R10.reuse, R11 ;  /* 0x0000000a07057224 */ /* 0x0c2fe400078e020b */
[--C-:B------:R-:W-:Y:S02]  /*00d0*/  IMAD R11, R10, R11, R0.reuse ;  /* 0x0000000b0a0b7224 */ /* 0x100fe400078e0200 */
[----:B------:R-:W-:Y:S02]  /*00e0*/  IMAD R9, R7, R10, R0 ;  /* 0x0000000a07097224 */ /* 0x000fe400078e0200 */
[----:B---3--:R-:W-:-:S04]  /*00f0*/  IMAD.WIDE R4, R5, 0x4, R2 ;  /* 0x0000000405047825 */ /* 0x008fc800078e0202 */
[--C-:B------:R-:W-:Y:S02]  /*0100*/  IMAD.WIDE R6, R11, 0x4, R2.reuse ;  /* 0x000000040b067825 */ /* 0x100fe400078e0202 */
[----:B----4-:R-:W2:Y:S02]  /*0110*/  LDG.E R4, desc[UR4][R4.64] ;  /* 0x0000000404047981 */ /* 0x010ea4000c1e1900 */
[----:B------:R-:W-:Y:S02]  /*0120*/  IMAD.WIDE R2, R9, 0x4, R2 ;  /* 0x0000000409027825 */ /* 0x000fe400078e0202 */
[----:B------:R-:W2:Y:S04]  /*0130*/  LDG.E R7, desc[UR4][R6.64] ;  /* 0x0000000406077981 */ /* 0x000ea8000c1e1900 */
[----:B------:R-:W3:Y:S01]  /*0140*/  LDG.E R0, desc[UR4][R2.64] ;  /* 0x0000000402007981 */ /* 0x000ee2000c1e1900 */
[----:B--2---:R-:W-:-:S05]  /*0150*/  FADD R9, R4, R7 ;  /* 0x0000000704097221 */ /* 0x004fca0000000000 */
[----:B---3--:R-:W-:-:S13]  /*0160*/  FSETP.GT.AND P0, PT, R0, R9, PT ;  /* 0x000000090000720b */ /* 0x008fda0003f04000 */
[----:B------:R-:W-:Y:S05]  /*0170*/  @!P0 EXIT ;  /* 0x000000000000894d */ /* 0x000fea0003800000 */
[----:B------:R-:W-:Y:S01]  /*0180*/  STG.E desc[UR4][R2.64], R9 ;  /* 0x0000000902007986 */ /* 0x000fe2000c101904 */
[----:B------:R-:W-:Y:S05]  /*0190*/  EXIT ;  /* 0x000000000000794d */ /* 0x000fea0003800000 */
.L_x_1:
        /* <DEDUP_REMOVED lines=14> */
.L_x_3:


//--------------------- .nv.shared._Z7Kernel2Pfii --------------------------
	.section	.nv.shared._Z7Kernel2Pfii,"aw",@nobits
	.sectionflags	@""
	.align	4
.nv.shared._Z7Kernel2Pfii:
	.zero		1032


//--------------------- .nv.shared.reserved.0     --------------------------
	.section	.nv.shared.reserved.0,"aw",@nobits
	.weak		__nv_reservedSMEM_offset_0_alias
	.size		__nv_reservedSMEM_offset_0_alias, 0, 64
	.other		__nv_reservedSMEM_offset_0_alias,@"STO_CUDA_RESERVED_SHARED STV_DEFAULT"
__nv_reservedSMEM_offset_0_alias:
	.zero		0
	.zero		64


//--------------------- .nv.constant0._Z7Kernel2Pfii --------------------------
	.section	.nv.constant0._Z7Kernel2Pfii,"a",@progbits
	.sectionflags	@""
	.align	4
.nv.constant0._Z7Kernel2Pfii:
	.zero		912


//--------------------- .nv.constant0._Z7Kernel1Pfii --------------------------
	.section	.nv.constant0._Z7Kernel1Pfii,"a",@progbits
	.sectionflags	@""
	.align	4
.nv.constant0._Z7Kernel1Pfii:
	.zero		912


//--------------------- SYMBOLS --------------------------

	.type		.nv.reservedSmem.offset0,@object
	.size		.nv.reservedSmem.offset0,0x4
	.type		.nv.reservedSmem.cap,@object
	.size		.nv.reservedSmem.cap,0x4
